//
// Generated by NVIDIA NVVM Compiler
//
// Compiler Build ID: CL-36424714
// Cuda compilation tools, release 13.0, V13.0.88
// Based on NVVM 20.0.0
//

.version 9.0
.target sm_100
.address_size 64

	// .globl	lambda_19779

.visible .entry lambda_19779(
	.param .u64 .ptr .align 1 lambda_19779_param_0,
	.param .align 8 .b8 lambda_19779_param_1[40],
	.param .align 8 .b8 lambda_19779_param_2[24],
	.param .align 8 .b8 lambda_19779_param_3[16]
)
.maxntid 128
{
	.reg .pred 	%p<15>;
	.reg .b32 	%r<71>;
	.reg .b64 	%rd<29>;
	.reg .b64 	%fd<113>;

	ld.param.u64 	%rd8, [lambda_19779_param_1+24];
	ld.param.u64 	%rd2, [lambda_19779_param_2+8];
	ld.param.u32 	%r2, [lambda_19779_param_2+16];
	ld.param.u64 	%rd3, [lambda_19779_param_3+8];
	ld.param.v2.u32 	{%r41, %r42}, [lambda_19779_param_1+32];
	mov.u32 	%r43, %ctaid.x;
	mov.u32 	%r44, %ntid.x;
	mov.u32 	%r3, %tid.x;
	mul.lo.s32 	%r4, %r43, %r44;
	add.s32 	%r5, %r4, %r3;
	setp.ge.s32 	%p1, %r5, %r41;
	@%p1 bra 	$L__BB0_18;
	mov.u32 	%r45, %tid.y;
	mov.u32 	%r46, %ntid.y;
	mov.u32 	%r47, %ctaid.y;
	mad.lo.s32 	%r6, %r47, %r46, %r45;
	setp.ge.s32 	%p2, %r6, %r42;
	@%p2 bra 	$L__BB0_18;
	cvta.to.global.u64 	%rd4, %rd8;
	mul.lo.s32 	%r7, %r41, %r6;
	shr.u32 	%r48, %r2, 31;
	add.s32 	%r49, %r2, %r48;
	shr.s32 	%r8, %r49, 1;
	add.s32 	%r9, %r7, %r5;
	setp.le.s32 	%p3, %r8, %r5;
	cvta.to.global.u64 	%rd9, %rd3;
	mul.wide.u32 	%rd10, %r9, 8;
	add.s64 	%rd5, %rd9, %rd10;
	sub.s32 	%r50, %r41, %r8;
	setp.lt.s32 	%p4, %r5, %r50;
	and.pred  	%p5, %p3, %p4;
	@%p5 bra 	$L__BB0_4;
	add.s64 	%rd12, %rd4, %rd10;
	ld.global.f64 	%fd14, [%rd12];
	st.global.f64 	[%rd5], %fd14;
	bra.uni 	$L__BB0_18;
$L__BB0_4:
	cvta.to.global.u64 	%rd6, %rd2;
	setp.lt.s32 	%p6, %r2, -1;
	mov.f64 	%fd111, 0d0000000000000000;
	@%p6 bra 	$L__BB0_17;
	neg.s32 	%r70, %r8;
	abs.s32 	%r51, %r8;
	add.s32 	%r52, %r8, %r51;
	add.s32 	%r11, %r52, 1;
	and.b32  	%r12, %r11, 15;
	setp.lt.u32 	%p7, %r52, 15;
	mov.f64 	%fd111, 0d0000000000000000;
	@%p7 bra 	$L__BB0_8;
	and.b32  	%r54, %r11, -16;
	neg.s32 	%r69, %r54;
	sub.s32 	%r67, %r9, %r8;
	mov.f64 	%fd111, 0d0000000000000000;
	mov.b32 	%r68, 0;
$L__BB0_7:
	.pragma "nounroll";
	mul.wide.s32 	%rd13, %r68, 8;
	add.s64 	%rd14, %rd6, %rd13;
	ld.global.f64 	%fd19, [%rd14];
	mul.wide.s32 	%rd15, %r67, 8;
	add.s64 	%rd16, %rd4, %rd15;
	ld.global.f64 	%fd20, [%rd16];
	fma.rn.f64 	%fd21, %fd19, %fd20, %fd111;
	ld.global.f64 	%fd22, [%rd14+8];
	ld.global.f64 	%fd23, [%rd16+8];
	fma.rn.f64 	%fd24, %fd22, %fd23, %fd21;
	ld.global.f64 	%fd25, [%rd14+16];
	ld.global.f64 	%fd26, [%rd16+16];
	fma.rn.f64 	%fd27, %fd25, %fd26, %fd24;
	ld.global.f64 	%fd28, [%rd14+24];
	ld.global.f64 	%fd29, [%rd16+24];
	fma.rn.f64 	%fd30, %fd28, %fd29, %fd27;
	ld.global.f64 	%fd31, [%rd14+32];
	ld.global.f64 	%fd32, [%rd16+32];
	fma.rn.f64 	%fd33, %fd31, %fd32, %fd30;
	ld.global.f64 	%fd34, [%rd14+40];
	ld.global.f64 	%fd35, [%rd16+40];
	fma.rn.f64 	%fd36, %fd34, %fd35, %fd33;
	ld.global.f64 	%fd37, [%rd14+48];
	ld.global.f64 	%fd38, [%rd16+48];
	fma.rn.f64 	%fd39, %fd37, %fd38, %fd36;
	ld.global.f64 	%fd40, [%rd14+56];
	ld.global.f64 	%fd41, [%rd16+56];
	fma.rn.f64 	%fd42, %fd40, %fd41, %fd39;
	ld.global.f64 	%fd43, [%rd14+64];
	ld.global.f64 	%fd44, [%rd16+64];
	fma.rn.f64 	%fd45, %fd43, %fd44, %fd42;
	ld.global.f64 	%fd46, [%rd14+72];
	ld.global.f64 	%fd47, [%rd16+72];
	fma.rn.f64 	%fd48, %fd46, %fd47, %fd45;
	ld.global.f64 	%fd49, [%rd14+80];
	ld.global.f64 	%fd50, [%rd16+80];
	fma.rn.f64 	%fd51, %fd49, %fd50, %fd48;
	ld.global.f64 	%fd52, [%rd14+88];
	ld.global.f64 	%fd53, [%rd16+88];
	fma.rn.f64 	%fd54, %fd52, %fd53, %fd51;
	ld.global.f64 	%fd55, [%rd14+96];
	ld.global.f64 	%fd56, [%rd16+96];
	fma.rn.f64 	%fd57, %fd55, %fd56, %fd54;
	ld.global.f64 	%fd58, [%rd14+104];
	ld.global.f64 	%fd59, [%rd16+104];
	fma.rn.f64 	%fd60, %fd58, %fd59, %fd57;
	ld.global.f64 	%fd61, [%rd14+112];
	ld.global.f64 	%fd62, [%rd16+112];
	fma.rn.f64 	%fd63, %fd61, %fd62, %fd60;
	add.s32 	%r70, %r70, 16;
	ld.global.f64 	%fd64, [%rd14+120];
	ld.global.f64 	%fd65, [%rd16+120];
	fma.rn.f64 	%fd111, %fd64, %fd65, %fd63;
	add.s32 	%r69, %r69, 16;
	add.s32 	%r68, %r68, 16;
	add.s32 	%r67, %r67, 16;
	setp.eq.s32 	%p8, %r69, 0;
	@%p8 bra 	$L__BB0_8;
	bra.uni 	$L__BB0_7;
$L__BB0_8:
	setp.eq.s32 	%p9, %r12, 0;
	@%p9 bra 	$L__BB0_17;
	and.b32  	%r16, %r11, 7;
	setp.lt.u32 	%p10, %r12, 8;
	@%p10 bra 	$L__BB0_11;
	add.s32 	%r55, %r70, %r8;
	mul.wide.s32 	%rd17, %r55, 8;
	add.s64 	%rd18, %rd6, %rd17;
	ld.global.f64 	%fd67, [%rd18];
	add.s32 	%r56, %r9, %r70;
	mul.wide.s32 	%rd19, %r56, 8;
	add.s64 	%rd20, %rd4, %rd19;
	ld.global.f64 	%fd68, [%rd20];
	fma.rn.f64 	%fd69, %fd67, %fd68, %fd111;
	ld.global.f64 	%fd70, [%rd18+8];
	ld.global.f64 	%fd71, [%rd20+8];
	fma.rn.f64 	%fd72, %fd70, %fd71, %fd69;
	ld.global.f64 	%fd73, [%rd18+16];
	ld.global.f64 	%fd74, [%rd20+16];
	fma.rn.f64 	%fd75, %fd73, %fd74, %fd72;
	ld.global.f64 	%fd76, [%rd18+24];
	ld.global.f64 	%fd77, [%rd20+24];
	fma.rn.f64 	%fd78, %fd76, %fd77, %fd75;
	ld.global.f64 	%fd79, [%rd18+32];
	ld.global.f64 	%fd80, [%rd20+32];
	fma.rn.f64 	%fd81, %fd79, %fd80, %fd78;
	ld.global.f64 	%fd82, [%rd18+40];
	ld.global.f64 	%fd83, [%rd20+40];
	fma.rn.f64 	%fd84, %fd82, %fd83, %fd81;
	ld.global.f64 	%fd85, [%rd18+48];
	ld.global.f64 	%fd86, [%rd20+48];
	fma.rn.f64 	%fd87, %fd85, %fd86, %fd84;
	ld.global.f64 	%fd88, [%rd18+56];
	ld.global.f64 	%fd89, [%rd20+56];
	fma.rn.f64 	%fd111, %fd88, %fd89, %fd87;
	add.s32 	%r70, %r70, 8;
$L__BB0_11:
	setp.eq.s32 	%p11, %r16, 0;
	@%p11 bra 	$L__BB0_17;
	and.b32  	%r19, %r11, 3;
	setp.lt.u32 	%p12, %r16, 4;
	@%p12 bra 	$L__BB0_14;
	add.s32 	%r57, %r70, %r8;
	mul.wide.s32 	%rd21, %r57, 8;
	add.s64 	%rd22, %rd6, %rd21;
	ld.global.f64 	%fd91, [%rd22];
	add.s32 	%r58, %r9, %r70;
	mul.wide.s32 	%rd23, %r58, 8;
	add.s64 	%rd24, %rd4, %rd23;
	ld.global.f64 	%fd92, [%rd24];
	fma.rn.f64 	%fd93, %fd91, %fd92, %fd111;
	ld.global.f64 	%fd94, [%rd22+8];
	ld.global.f64 	%fd95, [%rd24+8];
	fma.rn.f64 	%fd96, %fd94, %fd95, %fd93;
	ld.global.f64 	%fd97, [%rd22+16];
	ld.global.f64 	%fd98, [%rd24+16];
	fma.rn.f64 	%fd99, %fd97, %fd98, %fd96;
	ld.global.f64 	%fd100, [%rd22+24];
	ld.global.f64 	%fd101, [%rd24+24];
	fma.rn.f64 	%fd111, %fd100, %fd101, %fd99;
	add.s32 	%r70, %r70, 4;
$L__BB0_14:
	setp.eq.s32 	%p13, %r19, 0;
	@%p13 bra 	$L__BB0_17;
	add.s32 	%r59, %r3, %r70;
	add.s32 	%r60, %r59, %r4;
	add.s32 	%r66, %r60, %r7;
	add.s32 	%r65, %r70, %r8;
	neg.s32 	%r64, %r19;
$L__BB0_16:
	.pragma "nounroll";
	mul.wide.s32 	%rd25, %r66, 8;
	add.s64 	%rd26, %rd4, %rd25;
	mul.wide.s32 	%rd27, %r65, 8;
	add.s64 	%rd28, %rd6, %rd27;
	ld.global.f64 	%fd102, [%rd28];
	ld.global.f64 	%fd103, [%rd26];
	fma.rn.f64 	%fd111, %fd102, %fd103, %fd111;
	add.s32 	%r66, %r66, 1;
	add.s32 	%r65, %r65, 1;
	add.s32 	%r64, %r64, 1;
	setp.ne.s32 	%p14, %r64, 0;
	@%p14 bra 	$L__BB0_16;
$L__BB0_17:
	st.global.f64 	[%rd5], %fd111;
$L__BB0_18:
	ret;

}
	// .globl	lambda_19916
.visible .entry lambda_19916(
	.param .u64 .ptr .align 1 lambda_19916_param_0,
	.param .align 8 .b8 lambda_19916_param_1[40],
	.param .align 8 .b8 lambda_19916_param_2[16],
	.param .align 8 .b8 lambda_19916_param_3[24]
)
.maxntid 128
{
	.reg .pred 	%p<14>;
	.reg .b32 	%r<59>;
	.reg .b64 	%rd<41>;
	.reg .b64 	%fd<69>;

	ld.param.u64 	%rd1, [lambda_19916_param_1+24];
	ld.param.u64 	%rd2, [lambda_19916_param_2+8];
	ld.param.u64 	%rd3, [lambda_19916_param_3+8];
	ld.param.u32 	%r3, [lambda_19916_param_3+16];
	ld.param.v2.u32 	{%r1, %r2}, [lambda_19916_param_1+32];
	mov.u32 	%r28, %ctaid.x;
	mov.u32 	%r29, %ntid.x;
	mov.u32 	%r30, %tid.x;
	mad.lo.s32 	%r4, %r28, %r29, %r30;
	setp.ge.s32 	%p1, %r4, %r1;
	@%p1 bra 	$L__BB1_17;
	mov.u32 	%r31, %tid.y;
	mov.u32 	%r32, %ntid.y;
	mov.u32 	%r33, %ctaid.y;
	mad.lo.s32 	%r5, %r33, %r32, %r31;
	setp.ge.s32 	%p2, %r5, %r2;
	@%p2 bra 	$L__BB1_17;
	cvta.to.global.u64 	%rd4, %rd1;
	shr.u32 	%r34, %r3, 31;
	add.s32 	%r35, %r3, %r34;
	shr.s32 	%r6, %r35, 1;
	mad.lo.s32 	%r7, %r1, %r5, %r4;
	cvta.to.global.u64 	%rd7, %rd2;
	mul.wide.u32 	%rd8, %r7, 8;
	add.s64 	%rd5, %rd7, %rd8;
	setp.ge.s32 	%p3, %r5, %r6;
	sub.s32 	%r36, %r2, %r6;
	setp.lt.s32 	%p4, %r5, %r36;
	and.pred  	%p5, %p3, %p4;
	@%p5 bra 	$L__BB1_4;
	add.s64 	%rd10, %rd4, %rd8;
	ld.global.f64 	%fd13, [%rd10];
	st.global.f64 	[%rd5], %fd13;
	bra.uni 	$L__BB1_17;
$L__BB1_4:
	cvta.to.global.u64 	%rd6, %rd3;
	setp.lt.s32 	%p6, %r3, -1;
	mov.f64 	%fd67, 0d0000000000000000;
	@%p6 bra 	$L__BB1_16;
	neg.s32 	%r58, %r6;
	abs.s32 	%r37, %r6;
	add.s32 	%r9, %r6, %r37;
	add.s32 	%r10, %r9, 1;
	and.b32  	%r11, %r10, 7;
	setp.lt.u32 	%p7, %r9, 7;
	mov.f64 	%fd67, 0d0000000000000000;
	@%p7 bra 	$L__BB1_8;
	and.b32  	%r39, %r10, -8;
	neg.s32 	%r57, %r39;
	sub.s32 	%r40, %r5, %r6;
	mad.lo.s32 	%r56, %r1, %r40, %r4;
	shl.b32 	%r14, %r1, 3;
	mov.f64 	%fd67, 0d0000000000000000;
	mov.b32 	%r55, 0;
	mul.wide.s32 	%rd15, %r1, 8;
$L__BB1_7:
	.pragma "nounroll";
	mul.wide.s32 	%rd11, %r55, 8;
	add.s64 	%rd12, %rd6, %rd11;
	ld.global.f64 	%fd18, [%rd12];
	mul.wide.s32 	%rd13, %r56, 8;
	add.s64 	%rd14, %rd4, %rd13;
	ld.global.f64 	%fd19, [%rd14];
	fma.rn.f64 	%fd20, %fd18, %fd19, %fd67;
	ld.global.f64 	%fd21, [%rd12+8];
	add.s64 	%rd16, %rd14, %rd15;
	ld.global.f64 	%fd22, [%rd16];
	fma.rn.f64 	%fd23, %fd21, %fd22, %fd20;
	ld.global.f64 	%fd24, [%rd12+16];
	add.s64 	%rd17, %rd16, %rd15;
	ld.global.f64 	%fd25, [%rd17];
	fma.rn.f64 	%fd26, %fd24, %fd25, %fd23;
	ld.global.f64 	%fd27, [%rd12+24];
	add.s64 	%rd18, %rd17, %rd15;
	ld.global.f64 	%fd28, [%rd18];
	fma.rn.f64 	%fd29, %fd27, %fd28, %fd26;
	ld.global.f64 	%fd30, [%rd12+32];
	add.s64 	%rd19, %rd18, %rd15;
	ld.global.f64 	%fd31, [%rd19];
	fma.rn.f64 	%fd32, %fd30, %fd31, %fd29;
	ld.global.f64 	%fd33, [%rd12+40];
	add.s64 	%rd20, %rd19, %rd15;
	ld.global.f64 	%fd34, [%rd20];
	fma.rn.f64 	%fd35, %fd33, %fd34, %fd32;
	ld.global.f64 	%fd36, [%rd12+48];
	add.s64 	%rd21, %rd20, %rd15;
	ld.global.f64 	%fd37, [%rd21];
	fma.rn.f64 	%fd38, %fd36, %fd37, %fd35;
	add.s32 	%r58, %r58, 8;
	ld.global.f64 	%fd39, [%rd12+56];
	add.s64 	%rd22, %rd21, %rd15;
	ld.global.f64 	%fd40, [%rd22];
	fma.rn.f64 	%fd67, %fd39, %fd40, %fd38;
	add.s32 	%r57, %r57, 8;
	add.s32 	%r56, %r56, %r14;
	add.s32 	%r55, %r55, 8;
	setp.eq.s32 	%p8, %r57, 0;
	@%p8 bra 	$L__BB1_8;
	bra.uni 	$L__BB1_7;
$L__BB1_8:
	setp.eq.s32 	%p9, %r11, 0;
	@%p9 bra 	$L__BB1_16;
	setp.lt.u32 	%p10, %r11, 4;
	@%p10 bra 	$L__BB1_11;
	add.s32 	%r41, %r58, %r6;
	add.s32 	%r42, %r58, %r5;
	mul.wide.s32 	%rd23, %r41, 8;
	add.s64 	%rd24, %rd6, %rd23;
	ld.global.f64 	%fd42, [%rd24];
	mad.lo.s32 	%r43, %r42, %r1, %r4;
	mul.wide.s32 	%rd25, %r43, 8;
	add.s64 	%rd26, %rd4, %rd25;
	ld.global.f64 	%fd43, [%rd26];
	fma.rn.f64 	%fd44, %fd42, %fd43, %fd67;
	ld.global.f64 	%fd45, [%rd24+8];
	mul.wide.s32 	%rd27, %r1, 8;
	add.s64 	%rd28, %rd26, %rd27;
	ld.global.f64 	%fd46, [%rd28];
	fma.rn.f64 	%fd47, %fd45, %fd46, %fd44;
	ld.global.f64 	%fd48, [%rd24+16];
	add.s64 	%rd29, %rd28, %rd27;
	ld.global.f64 	%fd49, [%rd29];
	fma.rn.f64 	%fd50, %fd48, %fd49, %fd47;
	ld.global.f64 	%fd51, [%rd24+24];
	add.s64 	%rd30, %rd29, %rd27;
	ld.global.f64 	%fd52, [%rd30];
	fma.rn.f64 	%fd67, %fd51, %fd52, %fd50;
	add.s32 	%r58, %r58, 4;
$L__BB1_11:
	and.b32  	%r44, %r10, 3;
	setp.eq.s32 	%p11, %r44, 0;
	@%p11 bra 	$L__BB1_16;
	setp.eq.s32 	%p12, %r44, 1;
	@%p12 bra 	$L__BB1_14;
	add.s32 	%r45, %r58, %r6;
	add.s32 	%r46, %r58, %r5;
	mul.wide.s32 	%rd31, %r45, 8;
	add.s64 	%rd32, %rd6, %rd31;
	ld.global.f64 	%fd54, [%rd32];
	mad.lo.s32 	%r47, %r46, %r1, %r4;
	mul.wide.s32 	%rd33, %r47, 8;
	add.s64 	%rd34, %rd4, %rd33;
	ld.global.f64 	%fd55, [%rd34];
	fma.rn.f64 	%fd56, %fd54, %fd55, %fd67;
	ld.global.f64 	%fd57, [%rd32+8];
	mul.wide.s32 	%rd35, %r1, 8;
	add.s64 	%rd36, %rd34, %rd35;
	ld.global.f64 	%fd58, [%rd36];
	fma.rn.f64 	%fd67, %fd57, %fd58, %fd56;
	add.s32 	%r58, %r58, 2;
$L__BB1_14:
	and.b32  	%r48, %r9, 1;
	setp.eq.b32 	%p13, %r48, 1;
	@%p13 bra 	$L__BB1_16;
	add.s32 	%r49, %r58, %r6;
	add.s32 	%r50, %r58, %r5;
	mul.wide.s32 	%rd37, %r49, 8;
	add.s64 	%rd38, %rd6, %rd37;
	ld.global.f64 	%fd59, [%rd38];
	mad.lo.s32 	%r51, %r50, %r1, %r4;
	mul.wide.s32 	%rd39, %r51, 8;
	add.s64 	%rd40, %rd4, %rd39;
	ld.global.f64 	%fd60, [%rd40];
	fma.rn.f64 	%fd67, %fd59, %fd60, %fd67;
$L__BB1_16:
	st.global.f64 	[%rd5], %fd67;
$L__BB1_17:
	ret;

}


// ===== COMPILED SASS (sm_100) =====

	.target	sm_100

	.elftype	@"ET_EXEC"


//--------------------- .note.nv.tkinfo           --------------------------
	.section	.note.nv.tkinfo,"",@"SHT_NOTE"
	.sectionflags	@"SHF_NOTE_NV_TKINFO"
	.tkinfo
        /*0018*/ 	.word	0x00000002
        /*0030*/ 	.string	""
        /*0030*/ 	.string	"ptxas"
        /*0030*/ 	.string	"Cuda compilation tools, release 13.0, V13.0.88"
        /*0030*/ 	.string	"Build cuda_13.0.r13.0/compiler.36424714_0"
        /*0030*/ 	.string	"-arch sm_100 -m 64 "



//--------------------- .note.nv.cuinfo           --------------------------
	.section	.note.nv.cuinfo,"",@"SHT_NOTE"
	.sectionflags	@"SHF_NOTE_NV_CUINFO"
        /*0018*/ 	.short	0x0002
        /*001a*/ 	.short	0x0064
        /*001c*/ 	.short	0x0082
	.zero		2


//--------------------- .nv.info                  --------------------------
	.section	.nv.info,"",@"SHT_CUDA_INFO"
	.align	4


	//----- nvinfo : EIATTR_REGCOUNT
	.align		4
        /*0000*/ 	.byte	0x04, 0x2f
        /*0002*/ 	.short	(.L_1 - .L_0)
	.align		4
.L_0:
        /*0004*/ 	.word	index@(lambda_19779)
        /*0008*/ 	.word	0x00000020


	//----- nvinfo : EIATTR_FRAME_SIZE
	.align		4
.L_1:
        /*000c*/ 	.byte	0x04, 0x11
        /*000e*/ 	.short	(.L_3 - .L_2)
	.align		4
.L_2:
        /*0010*/ 	.word	index@(lambda_19779)
        /*0014*/ 	.word	0x00000000


	//----- nvinfo : EIATTR_REGCOUNT
	.align		4
.L_3:
        /*0018*/ 	.byte	0x04, 0x2f
        /*001a*/ 	.short	(.L_5 - .L_4)
	.align		4
.L_4:
        /*001c*/ 	.word	index@(lambda_19916)
        /*0020*/ 	.word	0x00000020


	//----- nvinfo : EIATTR_FRAME_SIZE
	.align		4
.L_5:
        /*0024*/ 	.byte	0x04, 0x11
        /*0026*/ 	.short	(.L_7 - .L_6)
	.align		4
.L_6:
        /*0028*/ 	.word	index@(lambda_19916)
        /*002c*/ 	.word	0x00000000


	//----- nvinfo : EIATTR_MIN_STACK_SIZE
	.align		4
.L_7:
        /*0030*/ 	.byte	0x04, 0x12
        /*0032*/ 	.short	(.L_9 - .L_8)
	.align		4
.L_8:
        /*0034*/ 	.word	index@(lambda_19916)
        /*0038*/ 	.word	0x00000000


	//----- nvinfo : EIATTR_MIN_STACK_SIZE
	.align		4
.L_9:
        /*003c*/ 	.byte	0x04, 0x12
        /*003e*/ 	.short	(.L_11 - .L_10)
	.align		4
.L_10:
        /*0040*/ 	.word	index@(lambda_19779)
        /*0044*/ 	.word	0x00000000
.L_11:


//--------------------- .nv.compat                --------------------------
	.section	.nv.compat,"",@"SHT_CUDA_COMPAT_INFO"
	.align	4
        /*0000*/ 	.byte	0x02, 0x09, 0x00, 0x00, 0x02, 0x02, 0x01, 0x00, 0x02, 0x05, 0x05, 0x00, 0x03, 0x07, 0x01, 0x01
        /*0010*/ 	.byte	0x02, 0x03, 0x00, 0x00, 0x02, 0x06, 0x01, 0x00, 0x04, 0x0b, 0x08, 0x00, 0x01, 0x00, 0x00, 0x00
        /*0020*/ 	.byte	0x00, 0x00, 0x00, 0x00


//--------------------- .nv.info.lambda_19916     --------------------------
	.section	.nv.info.lambda_19916,"",@"SHT_CUDA_INFO"
	.sectionflags	@""
	.align	4


	//----- nvinfo : EIATTR_CUDA_API_VERSION
	.align		4
        /*0000*/ 	.byte	0x04, 0x37
        /*0002*/ 	.short	(.L_13 - .L_12)
.L_12:
        /*0004*/ 	.word	0x00000082


	//----- nvinfo : EIATTR_KPARAM_INFO
	.align		4
.L_13:
        /*0008*/ 	.byte	0x04, 0x17
        /*000a*/ 	.short	(.L_15 - .L_14)
.L_14:
        /*000c*/ 	.word	0x00000000
        /*0010*/ 	.short	0x0003
        /*0012*/ 	.short	0x0040
        /*0014*/ 	.byte	0x00, 0xf0, 0x61, 0x00


	//----- nvinfo : EIATTR_KPARAM_INFO
	.align		4
.L_15:
        /*0018*/ 	.byte	0x04, 0x17
        /*001a*/ 	.short	(.L_17 - .L_16)
.L_16:
        /*001c*/ 	.word	0x00000000
        /*0020*/ 	.short	0x0002
        /*0022*/ 	.short	0x0030
        /*0024*/ 	.byte	0x00, 0xf0, 0x41, 0x00


	//----- nvinfo : EIATTR_KPARAM_INFO
	.align		4
.L_17:
        /*0028*/ 	.byte	0x04, 0x17
        /*002a*/ 	.short	(.L_19 - .L_18)
.L_18:
        /*002c*/ 	.word	0x00000000
        /*0030*/ 	.short	0x0001
        /*0032*/ 	.short	0x0008
        /*0034*/ 	.byte	0x00, 0xf0, 0xa1, 0x00


	//----- nvinfo : EIATTR_KPARAM_INFO
	.align		4
.L_19:
        /*0038*/ 	.byte	0x04, 0x17
        /*003a*/ 	.short	(.L_21 - .L_20)
.L_20:
        /*003c*/ 	.word	0x00000000
        /*0040*/ 	.short	0x0000
        /*0042*/ 	.short	0x0000
        /*0044*/ 	.byte	0x00, 0xf5, 0x21, 0x00


	//----- nvinfo : EIATTR_SPARSE_MMA_MASK
	.align		4
.L_21:
        /*0048*/ 	.byte	0x03, 0x50
        /*004a*/ 	.short	0x0000


	//----- nvinfo : EIATTR_MAXREG_COUNT
	.align		4
        /*004c*/ 	.byte	0x03, 0x1b
        /*004e*/ 	.short	0x00ff


	//----- nvinfo : EIATTR_MERCURY_ISA_VERSION
	.align		4
        /*0050*/ 	.byte	0x03, 0x5f
        /*0052*/ 	.short	0x0101


	//----- nvinfo : EIATTR_VRC_CTA_INIT_COUNT
	.align		4
        /*0054*/ 	.byte	0x02, 0x4a
	.zero		1
	.zero		1


	//----- nvinfo : EIATTR_EXIT_INSTR_OFFSETS
	.align		4
        /*0058*/ 	.byte	0x04, 0x1c
        /*005a*/ 	.short	(.L_23 - .L_22)


	//   ....[0]....
.L_22:
        /*005c*/ 	.word	0x00000080


	//   ....[1]....
        /*0060*/ 	.word	0x000000f0


	//   ....[2]....
        /*0064*/ 	.word	0x000001f0


	//   ....[3]....
        /*0068*/ 	.word	0x00000960


	//----- nvinfo : EIATTR_MAX_THREADS
	.align		4
.L_23:
        /*006c*/ 	.byte	0x04, 0x05
        /*006e*/ 	.short	(.L_25 - .L_24)
.L_24:
        /*0070*/ 	.word	0x00000080
        /*0074*/ 	.word	0x00000001
        /*0078*/ 	.word	0x00000001


	//----- nvinfo : EIATTR_CRS_STACK_SIZE
	.align		4
.L_25:
        /*007c*/ 	.byte	0x04, 0x1e
        /*007e*/ 	.short	(.L_27 - .L_26)
.L_26:
        /*0080*/ 	.word	0x00000000


	//----- nvinfo : EIATTR_CBANK_PARAM_SIZE
	.align		4
.L_27:
        /*0084*/ 	.byte	0x03, 0x19
        /*0086*/ 	.short	0x0058


	//----- nvinfo : EIATTR_PARAM_CBANK
	.align		4
        /*0088*/ 	.byte	0x04, 0x0a
        /*008a*/ 	.short	(.L_29 - .L_28)
	.align		4
.L_28:
        /*008c*/ 	.word	index@(.nv.constant0.lambda_19916)
        /*0090*/ 	.short	0x0380
        /*0092*/ 	.short	0x0058


	//----- nvinfo : EIATTR_SW_WAR
	.align		4
.L_29:
        /*0094*/ 	.byte	0x04, 0x36
        /*0096*/ 	.short	(.L_31 - .L_30)
.L_30:
        /*0098*/ 	.word	0x00000008
.L_31:


//--------------------- .nv.info.lambda_19779     --------------------------
	.section	.nv.info.lambda_19779,"",@"SHT_CUDA_INFO"
	.sectionflags	@""
	.align	4


	//----- nvinfo : EIATTR_CUDA_API_VERSION
	.align		4
        /*0000*/ 	.byte	0x04, 0x37
        /*0002*/ 	.short	(.L_33 - .L_32)
.L_32:
        /*0004*/ 	.word	0x00000082


	//----- nvinfo : EIATTR_KPARAM_INFO
	.align		4
.L_33:
        /*0008*/ 	.byte	0x04, 0x17
        /*000a*/ 	.short	(.L_35 - .L_34)
.L_34:
        /*000c*/ 	.word	0x00000000
        /*0010*/ 	.short	0x0003
        /*0012*/ 	.short	0x0048
        /*0014*/ 	.byte	0x00, 0xf0, 0x41, 0x00


	//----- nvinfo : EIATTR_KPARAM_INFO
	.align		4
.L_35:
        /*0018*/ 	.byte	0x04, 0x17
        /*001a*/ 	.short	(.L_37 - .L_36)
.L_36:
        /*001c*/ 	.word	0x00000000
        /*0020*/ 	.short	0x0002
        /*0022*/ 	.short	0x0030
        /*0024*/ 	.byte	0x00, 0xf0, 0x61, 0x00


	//----- nvinfo : EIATTR_KPARAM_INFO
	.align		4
.L_37:
        /*0028*/ 	.byte	0x04, 0x17
        /*002a*/ 	.short	(.L_39 - .L_38)
.L_38:
        /*002c*/ 	.word	0x00000000
        /*0030*/ 	.short	0x0001
        /*0032*/ 	.short	0x0008
        /*0034*/ 	.byte	0x00, 0xf0, 0xa1, 0x00


	//----- nvinfo : EIATTR_KPARAM_INFO
	.align		4
.L_39:
        /*0038*/ 	.byte	0x04, 0x17
        /*003a*/ 	.short	(.L_41 - .L_40)
.L_40:
        /*003c*/ 	.word	0x00000000
        /*0040*/ 	.short	0x0000
        /*0042*/ 	.short	0x0000
        /*0044*/ 	.byte	0x00, 0xf5, 0x21, 0x00


	//----- nvinfo : EIATTR_SPARSE_MMA_MASK
	.align		4
.L_41:
        /*0048*/ 	.byte	0x03, 0x50
        /*004a*/ 	.short	0x0000


	//----- nvinfo : EIATTR_MAXREG_COUNT
	.align		4
        /*004c*/ 	.byte	0x03, 0x1b
        /*004e*/ 	.short	0x00ff


	//----- nvinfo : EIATTR_MERCURY_ISA_VERSION
	.align		4
        /*0050*/ 	.byte	0x03, 0x5f
        /*0052*/ 	.short	0x0101


	//----- nvinfo : EIATTR_VRC_CTA_INIT_COUNT
	.align		4
        /*0054*/ 	.byte	0x02, 0x4a
	.zero		1
	.zero		1


	//----- nvinfo : EIATTR_EXIT_INSTR_OFFSETS
	.align		4
        /*0058*/ 	.byte	0x04, 0x1c
        /*005a*/ 	.short	(.L_43 - .L_42)


	//   ....[0]....
.L_42:
        /*005c*/ 	.word	0x00000080


	//   ....[1]....
        /*0060*/ 	.word	0x000000f0


	//   ....[2]....
        /*0064*/ 	.word	0x000001f0


	//   ....[3]....
        /*0068*/ 	.word	0x00000ba0


	//----- nvinfo : EIATTR_MAX_THREADS
	.align		4
.L_43:
        /*006c*/ 	.byte	0x04, 0x05
        /*006e*/ 	.short	(.L_45 - .L_44)
.L_44:
        /*0070*/ 	.word	0x00000080
        /*0074*/ 	.word	0x00000001
        /*0078*/ 	.word	0x00000001


	//----- nvinfo : EIATTR_CRS_STACK_SIZE
	.align		4
.L_45:
        /*007c*/ 	.byte	0x04, 0x1e
        /*007e*/ 	.short	(.L_47 - .L_46)
.L_46:
        /*0080*/ 	.word	0x00000000


	//----- nvinfo : EIATTR_CBANK_PARAM_SIZE
	.align		4
.L_47:
        /*0084*/ 	.byte	0x03, 0x19
        /*0086*/ 	.short	0x0058


	//----- nvinfo : EIATTR_PARAM_CBANK
	.align		4
        /*0088*/ 	.byte	0x04, 0x0a
        /*008a*/ 	.short	(.L_49 - .L_48)
	.align		4
.L_48:
        /*008c*/ 	.word	index@(.nv.constant0.lambda_19779)
        /*0090*/ 	.short	0x0380
        /*0092*/ 	.short	0x0058


	//----- nvinfo : EIATTR_SW_WAR
	.align		4
.L_49:
        /*0094*/ 	.byte	0x04, 0x36
        /*0096*/ 	.short	(.L_51 - .L_50)
.L_50:
        /*0098*/ 	.word	0x00000008
.L_51:


//--------------------- .nv.callgraph             --------------------------
	.section	.nv.callgraph,"",@"SHT_CUDA_CALLGRAPH"
	.align	4
	.sectionentsize	8
	.align		4
        /*0000*/ 	.word	0x00000000
	.align		4
        /*0004*/ 	.word	0xffffffff
	.align		4
        /*0008*/ 	.word	0x00000000
	.align		4
        /*000c*/ 	.word	0xfffffffe
	.align		4
        /*0010*/ 	.word	0x00000000
	.align		4
        /*0014*/ 	.word	0xfffffffd
	.align		4
        /*0018*/ 	.word	0x00000000
	.align		4
        /*001c*/ 	.word	0xfffffffc


//--------------------- .text.lambda_19916        --------------------------
	.section	.text.lambda_19916,"ax",@progbits
	.align	128
        .global         lambda_19916
        .type           lambda_19916,@function
        .size           lambda_19916,(.L_x_14 - lambda_19916)
        .other          lambda_19916,@"STO_CUDA_ENTRY STV_DEFAULT"
lambda_19916:
.text.lambda_19916:
[----:B------:R-:W-:Y:S01]  /*0000*/  LDC R1, c[0x0][0x37c] ;  /* 0x0000df00ff017b82 */ /* 0x000fe20000000800 */
[----:B------:R-:W0:Y:S07]  /*0010*/  S2R R3, SR_TID.X ;  /* 0x0000000000037919 */ /* 0x000e2e0000002100 */
[----:B------:R-:W0:Y:S01]  /*0020*/  S2UR UR4, SR_CTAID.X ;  /* 0x00000000000479c3 */ /* 0x000e220000002500 */
[----:B------:R-:W1:Y:S07]  /*0030*/  LDCU UR5, c[0x0][0x3a8] ;  /* 0x00007500ff0577ac */ /* 0x000e6e0008000800 */
[----:B------:R-:W0:Y:S02]  /*0040*/  LDC R0, c[0x0][0x360] ;  /* 0x0000d800ff007b82 */ /* 0x000e240000000800 */
[----:B0-----:R-:W-:Y:S01]  /*0050*/  IMAD R0, R0, UR4, R3 ;  /* 0x0000000400007c24 */ /* 0x001fe2000f8e0203 */
[----:B-1----:R-:W-:-:S04]  /*0060*/  MOV R3, UR5 ;  /* 0x0000000500037c02 */ /* 0x002fc80008000f00 */
[----:B------:R-:W-:-:S13]  /*0070*/  ISETP.GE.AND P0, PT, R0, R3, PT ;  /* 0x000000030000720c */ /* 0x000fda0003f06270 */
[----:B------:R-:W-:Y:S05]  /*0080*/  @P0 EXIT ;  /* 0x000000000000094d */ /* 0x000fea0003800000 */
[----:B------:R-:W0:Y:S01]  /*0090*/  S2R R2, SR_TID.Y ;  /* 0x0000000000027919 */ /* 0x000e220000002200 */
[----:B------:R-:W0:Y:S01]  /*00a0*/  LDCU UR4, c[0x0][0x364] ;  /* 0x00006c80ff0477ac */ /* 0x000e220008000800 */
[----:B------:R-:W0:Y:S01]  /*00b0*/  S2R R5, SR_CTAID.Y ;  /* 0x0000000000057919 */ /* 0x000e220000002600 */
[----:B------:R-:W1:Y:S01]  /*00c0*/  LDCU UR5, c[0x0][0x3ac] ;  /* 0x00007580ff0577ac */ /* 0x000e620008000800 */
[----:B0-----:R-:W-:-:S05]  /*00d0*/  IMAD R2, R5, UR4, R2 ;  /* 0x0000000405027c24 */ /* 0x001fca000f8e0202 */
[----:B-1----:R-:W-:-:S13]  /*00e0*/  ISETP.GE.AND P0, PT, R2, UR5, PT ;  /* 0x0000000502007c0c */ /* 0x002fda000bf06270 */
[----:B------:R-:W-:Y:S05]  /*00f0*/  @P0 EXIT ;  /* 0x000000000000094d */ /* 0x000fea0003800000 */
[----:B------:R-:W0:Y:S08]  /*0100*/  LDC R4, c[0x0][0x3d0] ;  /* 0x0000f400ff047b82 */ /* 0x000e300000000800 */
[----:B------:R-:W1:Y:S01]  /*0110*/  LDC.64 R8, c[0x0][0x3b8] ;  /* 0x0000ee00ff087b82 */ /* 0x000e620000000a00 */
[----:B0-----:R-:W-:-:S04]  /*0120*/  LEA.HI R5, R4, R4, RZ, 0x1 ;  /* 0x0000000404057211 */ /* 0x001fc800078f08ff */
[----:B------:R-:W-:-:S04]  /*0130*/  SHF.R.S32.HI R5, RZ, 0x1, R5 ;  /* 0x00000001ff057819 */ /* 0x000fc80000011405 */
[----:B------:R-:W-:Y:S01]  /*0140*/  IADD3 R7, PT, PT, -R5, UR5, RZ ;  /* 0x0000000505077c10 */ /* 0x000fe2000fffe1ff */
[----:B------:R-:W0:Y:S01]  /*0150*/  LDCU.64 UR4, c[0x0][0x358] ;  /* 0x00006b00ff0477ac */ /* 0x000e220008000a00 */
[C---:B------:R-:W-:Y:S02]  /*0160*/  ISETP.GE.AND P1, PT, R2.reuse, R5, PT ;  /* 0x000000050200720c */ /* 0x040fe40003f26270 */
[C---:B------:R-:W-:Y:S01]  /*0170*/  ISETP.GE.AND P0, PT, R2.reuse, R7, PT ;  /* 0x000000070200720c */ /* 0x040fe20003f06270 */
[----:B------:R-:W-:-:S04]  /*0180*/  IMAD R7, R2, R3, R0 ;  /* 0x0000000302077224 */ /* 0x000fc800078e0200 */
[----:B-1----:R-:W-:-:S08]  /*0190*/  IMAD.WIDE.U32 R8, R7, 0x8, R8 ;  /* 0x0000000807087825 */ /* 0x002fd000078e0008 */
[----:B------:R-:W-:Y:S05]  /*01a0*/  @!P0 BRA P1, `(.L_x_0) ;  /* 0x0000000000148947 */ /* 0x000fea0000800000 */
[----:B------:R-:W1:Y:S02]  /*01b0*/  LDC.64 R2, c[0x0][0x3a0] ;  /* 0x0000e800ff027b82 */ /* 0x000e640000000a00 */
[----:B-1----:R-:W-:-:S06]  /*01c0*/  IMAD.WIDE.U32 R2, R7, 0x8, R2 ;  /* 0x0000000807027825 */ /* 0x002fcc00078e0002 */
[----:B0-----:R-:W2:Y:S04]  /*01d0*/  LDG.E.64 R2, desc[UR4][R2.64] ;  /* 0x0000000402027981 */ /* 0x001ea8000c1e1b00 */
[----:B--2---:R-:W-:Y:S01]  /*01e0*/  STG.E.64 desc[UR4][R8.64], R2 ;  /* 0x0000000208007986 */ /* 0x004fe2000c101b04 */
[----:B------:R-:W-:Y:S05]  /*01f0*/  EXIT ;  /* 0x000000000000794d */ /* 0x000fea0003800000 */
.L_x_0:
[----:B------:R-:W-:Y:S02]  /*0200*/  ISETP.GE.AND P0, PT, R4, -0x1, PT ;  /* 0xffffffff0400780c */ /* 0x000fe40003f06270 */
[----:B------:R-:W-:-:S11]  /*0210*/  CS2R R18, SRZ ;  /* 0x0000000000127805 */ /* 0x000fd6000001ff00 */
[----:B------:R-:W-:Y:S05]  /*0220*/  @!P0 BRA `(.L_x_1) ;  /* 0x0000000400c88947 */ /* 0x000fea0003800000 */
[----:B------:R-:W-:Y:S01]  /*0230*/  IABS R6, R5 ;  /* 0x0000000500067213 */ /* 0x000fe20000000000 */
[----:B------:R-:W-:Y:S01]  /*0240*/  IMAD.MOV R4, RZ, RZ, -R5 ;  /* 0x000000ffff047224 */ /* 0x000fe200078e0a05 */
[----:B------:R-:W-:-:S03]  /*0250*/  CS2R R18, SRZ ;  /* 0x0000000000127805 */ /* 0x000fc6000001ff00 */
[----:B------:R-:W-:-:S05]  /*0260*/  IMAD.IADD R6, R5, 0x1, R6 ;  /* 0x0000000105067824 */ /* 0x000fca00078e0206 */
[C---:B------:R-:W-:Y:S02]  /*0270*/  ISETP.GE.U32.AND P1, PT, R6.reuse, 0x7, PT ;  /* 0x000000070600780c */ /* 0x040fe40003f26070 */
[----:B------:R-:W-:-:S04]  /*0280*/  IADD3 R7, PT, PT, R6, 0x1, RZ ;  /* 0x0000000106077810 */ /* 0x000fc80007ffe0ff */
[----:B------:R-:W-:-:S04]  /*0290*/  LOP3.LUT R24, R7, 0x7, RZ, 0xc0, !PT ;  /* 0x0000000707187812 */ /* 0x000fc800078ec0ff */
[----:B------:R-:W-:-:S03]  /*02a0*/  ISETP.NE.AND P0, PT, R24, RZ, PT ;  /* 0x000000ff1800720c */ /* 0x000fc60003f05270 */
[----:B------:R-:W-:Y:S10]  /*02b0*/  @!P1 BRA `(.L_x_2) ;  /* 0x0000000000c49947 */ /* 0x000ff40003800000 */
[----:B------:R-:W-:Y:S01]  /*02c0*/  IADD3 R29, PT, PT, R2, -R5, RZ ;  /* 0x80000005021d7210 */ /* 0x000fe20007ffe0ff */
[----:B------:R-:W-:Y:S01]  /*02d0*/  IMAD.MOV.U32 R25, RZ, RZ, RZ ;  /* 0x000000ffff197224 */ /* 0x000fe200078e00ff */
[----:B------:R-:W-:Y:S02]  /*02e0*/  LOP3.LUT R28, R7, 0xfffffff8, RZ, 0xc0, !PT ;  /* 0xfffffff8071c7812 */ /* 0x000fe400078ec0ff */
[----:B------:R-:W-:Y:S01]  /*02f0*/  CS2R R18, SRZ ;  /* 0x0000000000127805 */ /* 0x000fe2000001ff00 */
[----:B------:R-:W1:Y:S01]  /*0300*/  LDCU UR6, c[0x0][0x3a8] ;  /* 0x00007500ff0677ac */ /* 0x000e620008000800 */
[----:B------:R-:W-:Y:S01]  /*0310*/  IMAD R29, R29, R3, R0 ;  /* 0x000000031d1d7224 */ /* 0x000fe200078e0200 */
[----:B------:R-:W-:-:S07]  /*0320*/  IADD3 R28, PT, PT, -R28, RZ, RZ ;  /* 0x000000ff1c1c7210 */ /* 0x000fce0007ffe1ff */
.L_x_3:
[----:B------:R-:W2:Y:S01]  /*0330*/  LDC.64 R10, c[0x0][0x3c8] ;  /* 0x0000f200ff0a7b82 */ /* 0x000ea20000000a00 */
[----:B-1----:R-:W-:-:S07]  /*0340*/  MOV R3, UR6 ;  /* 0x0000000600037c02 */ /* 0x002fce0008000f00 */
[----:B------:R-:W1:Y:S01]  /*0350*/  LDC.64 R12, c[0x0][0x3a0] ;  /* 0x0000e800ff0c7b82 */ /* 0x000e620000000a00 */
[----:B--2---:R-:W-:-:S05]  /*0360*/  IMAD.WIDE R10, R25, 0x8, R10 ;  /* 0x00000008190a7825 */ /* 0x004fca00078e020a */
[----:B0-----:R-:W2:Y:S01]  /*0370*/  LDG.E.64 R16, desc[UR4][R10.64] ;  /* 0x000000040a107981 */ /* 0x001ea2000c1e1b00 */
[----:B-1----:R-:W-:-:S05]  /*0380*/  IMAD.WIDE R12, R29, 0x8, R12 ;  /* 0x000000081d0c7825 */ /* 0x002fca00078e020c */
[----:B------:R-:W2:Y:S01]  /*0390*/  LDG.E.64 R14, desc[UR4][R12.64] ;  /* 0x000000040c0e7981 */ /* 0x000ea2000c1e1b00 */
[----:B------:R-:W-:-:S05]  /*03a0*/  IMAD.WIDE R22, R3, 0x8, R12 ;  /* 0x0000000803167825 */ /* 0x000fca00078e020c */
[----:B------:R0:W3:Y:S04]  /*03b0*/  LDG.E.64 R20, desc[UR4][R22.64] ;  /* 0x0000000416147981 */ /* 0x0000e8000c1e1b00 */
[----:B------:R-:W3:Y:S01]  /*03c0*/  LDG.E.64 R12, desc[UR4][R10.64+0x8] ;  /* 0x000008040a0c7981 */ /* 0x000ee2000c1e1b00 */
[----:B0-----:R-:W-:-:S04]  /*03d0*/  IMAD.WIDE R22, R3, 0x8, R22 ;  /* 0x0000000803167825 */ /* 0x001fc800078e0216 */
[C---:B------:R-:W-:Y:S01]  /*03e0*/  IMAD.WIDE R26, R3.reuse, 0x8, R22 ;  /* 0x00000008031a7825 */ /* 0x040fe200078e0216 */
[----:B--2---:R-:W-:Y:S01]  /*03f0*/  DFMA R14, R16, R14, R18 ;  /* 0x0000000e100e722b */ /* 0x004fe20000000012 */
[----:B------:R-:W2:Y:S04]  /*0400*/  LDG.E.64 R18, desc[UR4][R10.64+0x10] ;  /* 0x000010040a127981 */ /* 0x000ea8000c1e1b00 */
[----:B------:R-:W2:Y:S03]  /*0410*/  LDG.E.64 R16, desc[UR4][R22.64] ;  /* 0x0000000416107981 */ /* 0x000ea6000c1e1b00 */
[----:B---3--:R-:W-:Y:S02]  /*0420*/  DFMA R20, R12, R20, R14 ;  /* 0x000000140c14722b */ /* 0x008fe4000000000e */
[----:B------:R-:W3:Y:S04]  /*0430*/  LDG.E.64 R14, desc[UR4][R10.64+0x18] ;  /* 0x000018040a0e7981 */ /* 0x000ee8000c1e1b00 */
[----:B------:R0:W3:Y:S02]  /*0440*/  LDG.E.64 R12, desc[UR4][R26.64] ;  /* 0x000000041a0c7981 */ /* 0x0000e4000c1e1b00 */
[----:B0-----:R-:W-:Y:S01]  /*0450*/  IMAD.WIDE R26, R3, 0x8, R26 ;  /* 0x00000008031a7825 */ /* 0x001fe200078e021a */
[----:B--2---:R-:W-:-:S03]  /*0460*/  DFMA R16, R18, R16, R20 ;  /* 0x000000101210722b */ /* 0x004fc60000000014 */
[----:B------:R-:W-:Y:S01]  /*0470*/  IMAD.WIDE R18, R3, 0x8, R26 ;  /* 0x0000000803127825 */ /* 0x000fe200078e021a */
[----:B------:R-:W2:Y:S04]  /*0480*/  LDG.E.64 R20, desc[UR4][R10.64+0x28] ;  /* 0x000028040a147981 */ /* 0x000ea8000c1e1b00 */
[----:B------:R-:W2:Y:S01]  /*0490*/  LDG.E.64 R22, desc[UR4][R18.64] ;  /* 0x0000000412167981 */ /* 0x000ea2000c1e1b00 */
[----:B---3--:R-:W-:-:S03]  /*04a0*/  DFMA R12, R14, R12, R16 ;  /* 0x0000000c0e0c722b */ /* 0x008fc60000000010 */
[----:B------:R-:W3:Y:S04]  /*04b0*/  LDG.E.64 R14, desc[UR4][R10.64+0x20] ;  /* 0x000020040a0e7981 */ /* 0x000ee8000c1e1b00 */
[----:B------:R-:W3:Y:S02]  /*04c0*/  LDG.E.64 R16, desc[UR4][R26.64] ;  /* 0x000000041a107981 */ /* 0x000ee4000c1e1b00 */
[----:B---3--:R-:W-:Y:S01]  /*04d0*/  DFMA R12, R14, R16, R12 ;  /* 0x000000100e0c722b */ /* 0x008fe2000000000c */
[----:B------:R-:W-:Y:S01]  /*04e0*/  IMAD.WIDE R14, R3, 0x8, R18 ;  /* 0x00000008030e7825 */ /* 0x000fe200078e0212 */
[----:B------:R-:W3:Y:S04]  /*04f0*/  LDG.E.64 R16, desc[UR4][R10.64+0x30] ;  /* 0x000030040a107981 */ /* 0x000ee8000c1e1b00 */
[----:B------:R-:W4:Y:S02]  /*0500*/  LDG.E.64 R18, desc[UR4][R10.64+0x38] ;  /* 0x000038040a127981 */ /* 0x000f24000c1e1b00 */
[----:B--2---:R-:W-:-:S02]  /*0510*/  DFMA R20, R20, R22, R12 ;  /* 0x000000161414722b */ /* 0x004fc4000000000c */
[----:B------:R-:W3:Y:S01]  /*0520*/  LDG.E.64 R12, desc[UR4][R14.64] ;  /* 0x000000040e0c7981 */ /* 0x000ee2000c1e1b00 */
[----:B------:R-:W-:-:S06]  /*0530*/  IMAD.WIDE R22, R3, 0x8, R14 ;  /* 0x0000000803167825 */ /* 0x000fcc00078e020e */
[----:B------:R-:W4:Y:S01]  /*0540*/  LDG.E.64 R22, desc[UR4][R22.64] ;  /* 0x0000000416167981 */ /* 0x000f22000c1e1b00 */
[----:B------:R-:W-:-:S05]  /*0550*/  VIADD R28, R28, 0x8 ;  /* 0x000000081c1c7836 */ /* 0x000fca0000000000 */
[----:B------:R-:W-:Y:S01]  /*0560*/  ISETP.NE.AND P1, PT, R28, RZ, PT ;  /* 0x000000ff1c00720c */ /* 0x000fe20003f25270 */
[----:B------:R-:W-:Y:S01]  /*0570*/  IMAD R29, R3, 0x8, R29 ;  /* 0x00000008031d7824 */ /* 0x000fe200078e021d */
[----:B------:R-:W-:Y:S02]  /*0580*/  IADD3 R4, PT, PT, R4, 0x8, RZ ;  /* 0x0000000804047810 */ /* 0x000fe40007ffe0ff */
[----:B------:R-:W-:Y:S01]  /*0590*/  IADD3 R25, PT, PT, R25, 0x8, RZ ;  /* 0x0000000819197810 */ /* 0x000fe20007ffe0ff */
[----:B---3--:R-:W-:-:S08]  /*05a0*/  DFMA R12, R16, R12, R20 ;  /* 0x0000000c100c722b */ /* 0x008fd00000000014 */
[----:B----4-:R-:W-:Y:S01]  /*05b0*/  DFMA R18, R18, R22, R12 ;  /* 0x000000161212722b */ /* 0x010fe2000000000c */
[----:B------:R-:W-:Y:S10]  /*05c0*/  @P1 BRA `(.L_x_3) ;  /* 0xfffffffc00581947 */ /* 0x000ff4000383ffff */
.L_x_2:
[----:B------:R-:W-:Y:S05]  /*05d0*/  @!P0 BRA `(.L_x_1) ;  /* 0x0000000000dc8947 */ /* 0x000fea0003800000 */
[----:B------:R-:W-:Y:S02]  /*05e0*/  ISETP.GE.U32.AND P0, PT, R24, 0x4, PT ;  /* 0x000000041800780c */ /* 0x000fe40003f06070 */
[----:B------:R-:W-:-:S11]  /*05f0*/  LOP3.LUT P1, R7, R7, 0x3, RZ, 0xc0, !PT ;  /* 0x0000000307077812 */ /* 0x000fd6000782c0ff */
[----:B------:R-:W-:Y:S05]  /*0600*/  @!P0 BRA `(.L_x_4) ;  /* 0x00000000005c8947 */ /* 0x000fea0003800000 */
[----:B------:R-:W1:Y:S01]  /*0610*/  LDC.64 R10, c[0x0][0x3c8] ;  /* 0x0000f200ff0a7b82 */ /* 0x000e620000000a00 */
[-C--:B------:R-:W-:Y:S02]  /*0620*/  IADD3 R14, PT, PT, R2, R4.reuse, RZ ;  /* 0x00000004020e7210 */ /* 0x080fe40007ffe0ff */
[----:B------:R-:W-:-:S03]  /*0630*/  IADD3 R15, PT, PT, R5, R4, RZ ;  /* 0x00000004050f7210 */ /* 0x000fc60007ffe0ff */
[----:B------:R-:W-:Y:S02]  /*0640*/  IMAD R17, R14, R3, R0 ;  /* 0x000000030e117224 */ /* 0x000fe400078e0200 */
[----:B------:R-:W2:Y:S01]  /*0650*/  LDC.64 R12, c[0x0][0x3a0] ;  /* 0x0000e800ff0c7b82 */ /* 0x000ea20000000a00 */
[----:B-1----:R-:W-:-:S05]  /*0660*/  IMAD.WIDE R10, R15, 0x8, R10 ;  /* 0x000000080f0a7825 */ /* 0x002fca00078e020a */
[----:B0-----:R-:W3:Y:S01]  /*0670*/  LDG.E.64 R22, desc[UR4][R10.64] ;  /* 0x000000040a167981 */ /* 0x001ee2000c1e1b00 */
[----:B--2---:R-:W-:-:S03]  /*0680*/  IMAD.WIDE R12, R17, 0x8, R12 ;  /* 0x00000008110c7825 */ /* 0x004fc600078e020c */
[----:B------:R-:W2:Y:S04]  /*0690*/  LDG.E.64 R26, desc[UR4][R10.64+0x18] ;  /* 0x000018040a1a7981 */ /* 0x000ea8000c1e1b00 */
[----:B------:R-:W3:Y:S01]  /*06a0*/  LDG.E.64 R20, desc[UR4][R12.64] ;  /* 0x000000040c147981 */ /* 0x000ee2000c1e1b00 */
[----:B------:R-:W-:-:S05]  /*06b0*/  IMAD.WIDE R28, R3, 0x8, R12 ;  /* 0x00000008031c7825 */ /* 0x000fca00078e020c */
[----:B------:R-:W4:Y:S01]  /*06c0*/  LDG.E.64 R14, desc[UR4][R28.64] ;  /* 0x000000041c0e7981 */ /* 0x000f22000c1e1b00 */
[----:B------:R-:W-:-:S03]  /*06d0*/  IMAD.WIDE R16, R3, 0x8, R28 ;  /* 0x0000000803107825 */ /* 0x000fc600078e021c */
[----:B------:R-:W4:Y:S01]  /*06e0*/  LDG.E.64 R12, desc[UR4][R10.64+0x8] ;  /* 0x000008040a0c7981 */ /* 0x000f22000c1e1b00 */
[----:B------:R-:W-:-:S06]  /*06f0*/  IMAD.WIDE R24, R3, 0x8, R16 ;  /* 0x0000000803187825 */ /* 0x000fcc00078e0210 */
[----:B------:R-:W2:Y:S01]  /*0700*/  LDG.E.64 R24, desc[UR4][R24.64] ;  /* 0x0000000418187981 */ /* 0x000ea2000c1e1b00 */
[----:B---3--:R-:W-:-:S03]  /*0710*/  DFMA R18, R22, R20, R18 ;  /* 0x000000141612722b */ /* 0x008fc60000000012 */
[----:B------:R-:W3:Y:S04]  /*0720*/  LDG.E.64 R20, desc[UR4][R10.64+0x10] ;  /* 0x000010040a147981 */ /* 0x000ee8000c1e1b00 */
[----:B------:R-:W3:Y:S01]  /*0730*/  LDG.E.64 R22, desc[UR4][R16.64] ;  /* 0x0000000410167981 */ /* 0x000ee2000c1e1b00 */
[----:B----4-:R-:W-:Y:S01]  /*0740*/  DFMA R12, R12, R14, R18 ;  /* 0x0000000e0c0c722b */ /* 0x010fe20000000012 */
[----:B------:R-:W-:-:S07]  /*0750*/  VIADD R4, R4, 0x4 ;  /* 0x0000000404047836 */ /* 0x000fce0000000000 */
[----:B---3--:R-:W-:-:S08]  /*0760*/  DFMA R12, R20, R22, R12 ;  /* 0x00000016140c722b */ /* 0x008fd0000000000c */
[----:B--2---:R-:W-:-:S11]  /*0770*/  DFMA R18, R26, R24, R12 ;  /* 0x000000181a12722b */ /* 0x004fd6000000000c */
.L_x_4:
[----:B------:R-:W-:Y:S05]  /*0780*/  @!P1 BRA `(.L_x_1) ;  /* 0x0000000000709947 */ /* 0x000fea0003800000 */
[----:B------:R-:W-:Y:S02]  /*0790*/  ISETP.NE.AND P0, PT, R7, 0x1, PT ;  /* 0x000000010700780c */ /* 0x000fe40003f05270 */
[----:B------:R-:W-:-:S04]  /*07a0*/  LOP3.LUT R6, R6, 0x1, RZ, 0xc0, !PT ;  /* 0x0000000106067812 */ /* 0x000fc800078ec0ff */
[----:B------:R-:W-:-:S07]  /*07b0*/  ISETP.NE.U32.AND P1, PT, R6, 0x1, PT ;  /* 0x000000010600780c */ /* 0x000fce0003f25070 */
[----:B------:R-:W1:Y:S01]  /*07c0*/  @P0 LDC.64 R16, c[0x0][0x3c8] ;  /* 0x0000f200ff100b82 */ /* 0x000e620000000a00 */
[-C--:B------:R-:W-:Y:S02]  /*07d0*/  @P0 IADD3 R12, PT, PT, R2, R4.reuse, RZ ;  /* 0x00000004020c0210 */ /* 0x080fe40007ffe0ff */
[----:B------:R-:W-:Y:S01]  /*07e0*/  @P0 IADD3 R13, PT, PT, R5, R4, RZ ;  /* 0x00000004050d0210 */ /* 0x000fe20007ffe0ff */
[----:B------:R-:W-:Y:S02]  /*07f0*/  @P0 VIADD R4, R4, 0x2 ;  /* 0x0000000204040836 */ /* 0x000fe40000000000 */
[----:B------:R-:W-:Y:S02]  /*0800*/  @P0 IMAD R23, R12, R3, R0 ;  /* 0x000000030c170224 */ /* 0x000fe400078e0200 */
[----:B------:R-:W2:Y:S08]  /*0810*/  @P0 LDC.64 R10, c[0x0][0x3a0] ;  /* 0x0000e800ff0a0b82 */ /* 0x000eb00000000a00 */
[----:B------:R-:W3:Y:S08]  /*0820*/  @P1 LDC.64 R14, c[0x0][0x3c8] ;  /* 0x0000f200ff0e1b82 */ /* 0x000ef00000000a00 */
[----:B------:R-:W4:Y:S01]  /*0830*/  @P1 LDC.64 R6, c[0x0][0x3a0] ;  /* 0x0000e800ff061b82 */ /* 0x000f220000000a00 */
[----:B-1----:R-:W-:Y:S01]  /*0840*/  @P0 IMAD.WIDE R16, R13, 0x8, R16 ;  /* 0x000000080d100825 */ /* 0x002fe200078e0210 */
[----:B------:R-:W-:-:S04]  /*0850*/  @P1 IADD3 R2, PT, PT, R2, R4, RZ ;  /* 0x0000000402021210 */ /* 0x000fc80007ffe0ff */
[----:B0-----:R-:W5:Y:S01]  /*0860*/  @P0 LDG.E.64 R12, desc[UR4][R16.64] ;  /* 0x00000004100c0981 */ /* 0x001f62000c1e1b00 */
[----:B--2---:R-:W-:-:S05]  /*0870*/  @P0 IMAD.WIDE R22, R23, 0x8, R10 ;  /* 0x0000000817160825 */ /* 0x004fca00078e020a */
[----:B------:R-:W5:Y:S01]  /*0880*/  @P0 LDG.E.64 R10, desc[UR4][R22.64] ;  /* 0x00000004160a0981 */ /* 0x000f62000c1e1b00 */
[----:B------:R-:W-:Y:S01]  /*0890*/  @P0 IMAD.WIDE R20, R3, 0x8, R22 ;  /* 0x0000000803140825 */ /* 0x000fe200078e0216 */
[----:B------:R-:W-:-:S03]  /*08a0*/  @P1 IADD3 R5, PT, PT, R5, R4, RZ ;  /* 0x0000000405051210 */ /* 0x000fc60007ffe0ff */
[----:B------:R-:W-:Y:S02]  /*08b0*/  @P1 IMAD R25, R2, R3, R0 ;  /* 0x0000000302191224 */ /* 0x000fe400078e0200 */
[----:B------:R-:W2:Y:S01]  /*08c0*/  @P0 LDG.E.64 R2, desc[UR4][R16.64+0x8] ;  /* 0x0000080410020981 */ /* 0x000ea2000c1e1b00 */
[----:B---3--:R-:W-:-:S03]  /*08d0*/  @P1 IMAD.WIDE R14, R5, 0x8, R14 ;  /* 0x00000008050e1825 */ /* 0x008fc600078e020e */
[----:B------:R-:W2:Y:S01]  /*08e0*/  @P0 LDG.E.64 R20, desc[UR4][R20.64] ;  /* 0x0000000414140981 */ /* 0x000ea2000c1e1b00 */
[----:B----4-:R-:W-:-:S03]  /*08f0*/  @P1 IMAD.WIDE R6, R25, 0x8, R6 ;  /* 0x0000000819061825 */ /* 0x010fc600078e0206 */
[----:B------:R-:W3:Y:S04]  /*0900*/  @P1 LDG.E.64 R14, desc[UR4][R14.64] ;  /* 0x000000040e0e1981 */ /* 0x000ee8000c1e1b00 */
[----:B------:R-:W3:Y:S01]  /*0910*/  @P1 LDG.E.64 R6, desc[UR4][R6.64] ;  /* 0x0000000406061981 */ /* 0x000ee2000c1e1b00 */
[----:B-----5:R-:W-:-:S08]  /*0920*/  @P0 DFMA R10, R12, R10, R18 ;  /* 0x0000000a0c0a022b */ /* 0x020fd00000000012 */
[----:B--2---:R-:W-:-:S08]  /*0930*/  @P0 DFMA R18, R2, R20, R10 ;  /* 0x000000140212022b */ /* 0x004fd0000000000a */
[----:B---3--:R-:W-:-:S11]  /*0940*/  @P1 DFMA R18, R14, R6, R18 ;  /* 0x000000060e12122b */ /* 0x008fd60000000012 */
.L_x_1:
[----:B0-----:R-:W-:Y:S01]  /*0950*/  STG.E.64 desc[UR4][R8.64], R18 ;  /* 0x0000001208007986 */ /* 0x001fe2000c101b04 */
[----:B------:R-:W-:Y:S05]  /*0960*/  EXIT ;  /* 0x000000000000794d */ /* 0x000fea0003800000 */
.L_x_5:
[----:B------:R-:W-:-:S00]  /*0970*/  BRA `(.L_x_5) ;  /* 0xfffffffc00fc7947 */ /* 0x000fc0000383ffff */
[----:B------:R-:W-:-:S00]  /*0980*/  NOP ;  /* 0x0000000000007918 */ /* 0x000fc00000000000 */
[----:B------:R-:W-:-:S00]  /*0990*/  NOP ;  /* 0x0000000000007918 */ /* 0x000fc00000000000 */
[----:B------:R-:W-:-:S00]  /*09a0*/  NOP ;  /* 0x0000000000007918 */ /* 0x000fc00000000000 */
[----:B------:R-:W-:-:S00]  /*09b0*/  NOP ;  /* 0x0000000000007918 */ /* 0x000fc00000000000 */
[----:B------:R-:W-:-:S00]  /*09c0*/  NOP ;  /* 0x0000000000007918 */ /* 0x000fc00000000000 */
[----:B------:R-:W-:-:S00]  /*09d0*/  NOP ;  /* 0x0000000000007918 */ /* 0x000fc00000000000 */
[----:B------:R-:W-:-:S00]  /*09e0*/  NOP ;  /* 0x0000000000007918 */ /* 0x000fc00000000000 */
[----:B------:R-:W-:-:S00]  /*09f0*/  NOP ;  /* 0x0000000000007918 */ /* 0x000fc00000000000 */
.L_x_14:


//--------------------- .text.lambda_19779        --------------------------
	.section	.text.lambda_19779,"ax",@progbits
	.align	128
        .global         lambda_19779
        .type           lambda_19779,@function
        .size           lambda_19779,(.L_x_15 - lambda_19779)
        .other          lambda_19779,@"STO_CUDA_ENTRY STV_DEFAULT"
lambda_19779:
.text.lambda_19779:
[----:B------:R-:W-:Y:S01]  /*0000*/  LDC R1, c[0x0][0x37c] ;  /* 0x0000df00ff017b82 */ /* 0x000fe20000000800 */
[----:B------:R-:W0:Y:S07]  /*0010*/  S2R R0, SR_TID.X ;  /* 0x0000000000007919 */ /* 0x000e2e0000002100 */
[----:B------:R-:W1:Y:S01]  /*0020*/  S2UR UR4, SR_CTAID.X ;  /* 0x00000000000479c3 */ /* 0x000e620000002500 */
[----:B------:R-:W1:Y:S01]  /*0030*/  LDCU UR5, c[0x0][0x360] ;  /* 0x00006c00ff0577ac */ /* 0x000e620008000800 */
[----:B------:R-:W2:Y:S01]  /*0040*/  LDCU UR6, c[0x0][0x3a8] ;  /* 0x00007500ff0677ac */ /* 0x000ea20008000800 */
[----:B-1----:R-:W-:-:S06]  /*0050*/  UIMAD UR4, UR4, UR5, URZ ;  /* 0x00000005040472a4 */ /* 0x002fcc000f8e02ff */
[----:B0-----:R-:W-:-:S05]  /*0060*/  VIADD R4, R0, UR4 ;  /* 0x0000000400047c36 */ /* 0x001fca0008000000 */
[----:B--2---:R-:W-:-:S13]  /*0070*/  ISETP.GE.AND P0, PT, R4, UR6, PT ;  /* 0x0000000604007c0c */ /* 0x004fda000bf06270 */
        /* <DEDUP_REMOVED lines=12> */
[C---:B------:R-:W-:Y:S02]  /*0140*/  IADD3 R5, PT, PT, -R3.reuse, UR6, RZ ;  /* 0x0000000603057c10 */ /* 0x040fe4000fffe1ff */
[----:B------:R-:W-:Y:S02]  /*0150*/  ISETP.LE.AND P1, PT, R3, R4, PT ;  /* 0x000000040300720c */ /* 0x000fe40003f23270 */
[----:B------:R-:W-:Y:S01]  /*0160*/  ISETP.GE.AND P0, PT, R4, R5, PT ;  /* 0x000000050400720c */ /* 0x000fe20003f06270 */
[----:B------:R-:W-:Y:S01]  /*0170*/  IMAD R4, R2, UR6, R4 ;  /* 0x0000000602047c24 */ /* 0x000fe2000f8e0204 */
[----:B------:R-:W0:Y:S03]  /*0180*/  LDCU.64 UR6, c[0x0][0x358] ;  /* 0x00006b00ff0677ac */ /* 0x000e260008000a00 */
[----:B-1----:R-:W-:-:S08]  /*0190*/  IMAD.WIDE.U32 R8, R4, 0x8, R8 ;  /* 0x0000000804087825 */ /* 0x002fd000078e0008 */
[----:B------:R-:W-:Y:S05]  /*01a0*/  @!P0 BRA P1, `(.L_x_6) ;  /* 0x0000000000148947 */ /* 0x000fea0000800000 */
[----:B------:R-:W1:Y:S02]  /*01b0*/  LDC.64 R2, c[0x0][0x3a0] ;  /* 0x0000e800ff027b82 */ /* 0x000e640000000a00 */
[----:B-1----:R-:W-:-:S06]  /*01c0*/  IMAD.WIDE.U32 R4, R4, 0x8, R2 ;  /* 0x0000000804047825 */ /* 0x002fcc00078e0002 */
[----:B0-----:R-:W2:Y:S04]  /*01d0*/  LDG.E.64 R4, desc[UR6][R4.64] ;  /* 0x0000000604047981 */ /* 0x001ea8000c1e1b00 */
[----:B--2---:R-:W-:Y:S01]  /*01e0*/  STG.E.64 desc[UR6][R8.64], R4 ;  /* 0x0000000408007986 */ /* 0x004fe2000c101b06 */
[----:B------:R-:W-:Y:S05]  /*01f0*/  EXIT ;  /* 0x000000000000794d */ /* 0x000fea0003800000 */
.L_x_6:
[----:B------:R-:W-:Y:S02]  /*0200*/  ISETP.GE.AND P0, PT, R6, -0x1, PT ;  /* 0xffffffff0600780c */ /* 0x000fe40003f06270 */
[----:B------:R-:W-:-:S11]  /*0210*/  CS2R R24, SRZ ;  /* 0x0000000000187805 */ /* 0x000fd6000001ff00 */
[----:B------:R-:W-:Y:S05]  /*0220*/  @!P0 BRA `(.L_x_7) ;  /* 0x0000000800588947 */ /* 0x000fea0003800000 */
[----:B------:R-:W-:Y:S02]  /*0230*/  IABS R6, R3 ;  /* 0x0000000300067213 */ /* 0x000fe40000000000 */
[----:B------:R-:W-:-:S03]  /*0240*/  CS2R R24, SRZ ;  /* 0x0000000000187805 */ /* 0x000fc6000001ff00 */
[----:B------:R-:W-:-:S04]  /*0250*/  IMAD.IADD R5, R3, 0x1, R6 ;  /* 0x0000000103057824 */ /* 0x000fc800078e0206 */
[C---:B------:R-:W-:Y:S01]  /*0260*/  VIADD R6, R5.reuse, 0x1 ;  /* 0x0000000105067836 */ /* 0x040fe20000000000 */
[----:B------:R-:W-:Y:S02]  /*0270*/  ISETP.GE.U32.AND P1, PT, R5, 0xf, PT ;  /* 0x0000000f0500780c */ /* 0x000fe40003f26070 */
[----:B------:R-:W-:Y:S02]  /*0280*/  IADD3 R5, PT, PT, -R3, RZ, RZ ;  /* 0x000000ff03057210 */ /* 0x000fe40007ffe1ff */
[----:B------:R-:W-:-:S04]  /*0290*/  LOP3.LUT R7, R6, 0xf, RZ, 0xc0, !PT ;  /* 0x0000000f06077812 */ /* 0x000fc800078ec0ff */
[----:B------:R-:W-:-:S05]  /*02a0*/  ISETP.NE.AND P0, PT, R7, RZ, PT ;  /* 0x000000ff0700720c */ /* 0x000fca0003f05270 */
[----:B------:R-:W-:Y:S08]  /*02b0*/  @!P1 BRA `(.L_x_8) ;  /* 0x0000000000fc9947 */ /* 0x000ff00003800000 */
[----:B------:R-:W-:Y:S01]  /*02c0*/  LOP3.LUT R27, R6, 0xfffffff0, RZ, 0xc0, !PT ;  /* 0xfffffff0061b7812 */ /* 0x000fe200078ec0ff */
[----:B------:R-:W-:Y:S01]  /*02d0*/  IMAD.IADD R28, R4, 0x1, -R3 ;  /* 0x00000001041c7824 */ /* 0x000fe200078e0a03 */
[----:B------:R-:W-:Y:S01]  /*02e0*/  CS2R R24, SRZ ;  /* 0x0000000000187805 */ /* 0x000fe2000001ff00 */
[----:B------:R-:W-:Y:S02]  /*02f0*/  IMAD.MOV.U32 R26, RZ, RZ, RZ ;  /* 0x000000ffff1a7224 */ /* 0x000fe400078e00ff */
[----:B------:R-:W-:-:S07]  /*0300*/  IMAD.MOV R27, RZ, RZ, -R27 ;  /* 0x000000ffff1b7224 */ /* 0x000fce00078e0a1b */
.L_x_9:
[----:B------:R-:W1:Y:S08]  /*0310*/  LDC.64 R10, c[0x0][0x3b8] ;  /* 0x0000ee00ff0a7b82 */ /* 0x000e700000000a00 */
[----:B------:R-:W2:Y:S01]  /*0320*/  LDC.64 R22, c[0x0][0x3a0] ;  /* 0x0000e800ff167b82 */ /* 0x000ea20000000a00 */
[----:B-1----:R-:W-:-:S05]  /*0330*/  IMAD.WIDE R10, R26, 0x8, R10 ;  /* 0x000000081a0a7825 */ /* 0x002fca00078e020a */
[----:B0-----:R-:W3:Y:S01]  /*0340*/  LDG.E.64 R12, desc[UR6][R10.64] ;  /* 0x000000060a0c7981 */ /* 0x001ee2000c1e1b00 */
[----:B--2---:R-:W-:-:S03]  /*0350*/  IMAD.WIDE R22, R28, 0x8, R22 ;  /* 0x000000081c167825 */ /* 0x004fc600078e0216 */
[----:B------:R-:W2:Y:S04]  /*0360*/  LDG.E.64 R14, desc[UR6][R10.64+0x8] ;  /* 0x000008060a0e7981 */ /* 0x000ea8000c1e1b00 */
[----:B------:R-:W3:Y:S04]  /*0370*/  LDG.E.64 R20, desc[UR6][R22.64] ;  /* 0x0000000616147981 */ /* 0x000ee8000c1e1b00 */
[----:B------:R-:W2:Y:S04]  /*0380*/  LDG.E.64 R18, desc[UR6][R22.64+0x8] ;  /* 0x0000080616127981 */ /* 0x000ea8000c1e1b00 */
[----:B------:R-:W4:Y:S01]  /*0390*/  LDG.E.64 R16, desc[UR6][R22.64+0x10] ;  /* 0x0000100616107981 */ /* 0x000f22000c1e1b00 */
[----:B---3--:R-:W-:-:S03]  /*03a0*/  DFMA R20, R12, R20, R24 ;  /* 0x000000140c14722b */ /* 0x008fc60000000018 */
[----:B------:R-:W4:Y:S04]  /*03b0*/  LDG.E.64 R12, desc[UR6][R10.64+0x10] ;  /* 0x000010060a0c7981 */ /* 0x000f28000c1e1b00 */
[----:B------:R-:W3:Y:S01]  /*03c0*/  LDG.E.64 R24, desc[UR6][R22.64+0x78] ;  /* 0x0000780616187981 */ /* 0x000ee2000c1e1b00 */
[----:B--2---:R-:W-:-:S03]  /*03d0*/  DFMA R18, R14, R18, R20 ;  /* 0x000000120e12722b */ /* 0x004fc60000000014 */
[----:B------:R-:W2:Y:S04]  /*03e0*/  LDG.E.64 R14, desc[UR6][R10.64+0x18] ;  /* 0x000018060a0e7981 */ /* 0x000ea8000c1e1b00 */
[----:B------:R-:W2:Y:S01]  /*03f0*/  LDG.E.64 R20, desc[UR6][R22.64+0x18] ;  /* 0x0000180616147981 */ /* 0x000ea2000c1e1b00 */
[----:B----4-:R-:W-:-:S03]  /*0400*/  DFMA R16, R12, R16, R18 ;  /* 0x000000100c10722b */ /* 0x010fc60000000012 */
[----:B------:R-:W4:Y:S04]  /*0410*/  LDG.E.64 R12, desc[UR6][R10.64+0x20] ;  /* 0x000020060a0c7981 */ /* 0x000f28000c1e1b00 */
[----:B------:R-:W4:Y:S01]  /*0420*/  LDG.E.64 R18, desc[UR6][R22.64+0x20] ;  /* 0x0000200616127981 */ /* 0x000f22000c1e1b00 */
        /* <DEDUP_REMOVED lines=29> */
[----:B------:R-:W4:Y:S04]  /*0600*/  LDG.E.64 R14, desc[UR6][R22.64+0x70] ;  /* 0x00007006160e7981 */ /* 0x000f28000c1e1b00 */
[----:B------:R-:W3:Y:S01]  /*0610*/  LDG.E.64 R10, desc[UR6][R10.64+0x78] ;  /* 0x000078060a0a7981 */ /* 0x000ee2000c1e1b00 */
[----:B------:R-:W-:Y:S01]  /*0620*/  IADD3 R27, PT, PT, R27, 0x10, RZ ;  /* 0x000000101b1b7810 */ /* 0x000fe20007ffe0ff */
[----:B--2---:R-:W-:-:S03]  /*0630*/  DFMA R16, R16, R18, R20 ;  /* 0x000000121010722b */ /* 0x004fc60000000014 */
[----:B------:R-:W-:Y:S01]  /*0640*/  ISETP.NE.AND P1, PT, R27, RZ, PT ;  /* 0x000000ff1b00720c */ /* 0x000fe20003f25270 */
[----:B------:R-:W-:Y:S02]  /*0650*/  VIADD R5, R5, 0x10 ;  /* 0x0000001005057836 */ /* 0x000fe40000000000 */
[----:B------:R-:W-:Y:S02]  /*0660*/  VIADD R26, R26, 0x10 ;  /* 0x000000101a1a7836 */ /* 0x000fe40000000000 */
[----:B------:R-:W-:Y:S01]  /*0670*/  VIADD R28, R28, 0x10 ;  /* 0x000000101c1c7836 */ /* 0x000fe20000000000 */
[----:B----4-:R-:W-:-:S08]  /*0680*/  DFMA R12, R12, R14, R16 ;  /* 0x0000000e0c0c722b */ /* 0x010fd00000000010 */
[----:B---3--:R-:W-:Y:S01]  /*0690*/  DFMA R24, R10, R24, R12 ;  /* 0x000000180a18722b */ /* 0x008fe2000000000c */
[----:B------:R-:W-:Y:S10]  /*06a0*/  @P1 BRA `(.L_x_9) ;  /* 0xfffffffc00181947 */ /* 0x000ff4000383ffff */
.L_x_8:
[----:B------:R-:W-:Y:S05]  /*06b0*/  @!P0 BRA `(.L_x_7) ;  /* 0x0000000400348947 */ /* 0x000fea0003800000 */
[----:B------:R-:W-:Y:S02]  /*06c0*/  ISETP.GE.U32.AND P0, PT, R7, 0x8, PT ;  /* 0x000000080700780c */ /* 0x000fe40003f06070 */
[----:B------:R-:W-:-:S04]  /*06d0*/  LOP3.LUT R26, R6, 0x7, RZ, 0xc0, !PT ;  /* 0x00000007061a7812 */ /* 0x000fc800078ec0ff */
[----:B------:R-:W-:-:S07]  /*06e0*/  ISETP.NE.AND P1, PT, R26, RZ, PT ;  /* 0x000000ff1a00720c */ /* 0x000fce0003f25270 */
[----:B------:R-:W-:Y:S06]  /*06f0*/  @!P0 BRA `(.L_x_10) ;  /* 0x00000000007c8947 */ /* 0x000fec0003800000 */
[----:B------:R-:W1:Y:S01]  /*0700*/  LDC.64 R12, c[0x0][0x3b8] ;  /* 0x0000ee00ff0c7b82 */ /* 0x000e620000000a00 */
[----:B------:R-:W-:Y:S01]  /*0710*/  IADD3 R7, PT, PT, R3, R5, RZ ;  /* 0x0000000503077210 */ /* 0x000fe20007ffe0ff */
[----:B------:R-:W-:-:S06]  /*0720*/  IMAD.IADD R15, R4, 0x1, R5 ;  /* 0x00000001040f7824 */ /* 0x000fcc00078e0205 */
[----:B------:R-:W2:Y:S01]  /*0730*/  LDC.64 R10, c[0x0][0x3a0] ;  /* 0x0000e800ff0a7b82 */ /* 0x000ea20000000a00 */
[----:B-1----:R-:W-:-:S05]  /*0740*/  IMAD.WIDE R12, R7, 0x8, R12 ;  /* 0x00000008070c7825 */ /* 0x002fca00078e020c */
[----:B0-----:R-:W3:Y:S01]  /*0750*/  LDG.E.64 R20, desc[UR6][R12.64] ;  /* 0x000000060c147981 */ /* 0x001ee2000c1e1b00 */
[----:B--2---:R-:W-:-:S03]  /*0760*/  IMAD.WIDE R10, R15, 0x8, R10 ;  /* 0x000000080f0a7825 */ /* 0x004fc600078e020a */
[----:B------:R-:W2:Y:S04]  /*0770*/  LDG.E.64 R18, desc[UR6][R12.64+0x8] ;  /* 0x000008060c127981 */ /* 0x000ea8000c1e1b00 */
[----:B------:R-:W3:Y:S04]  /*0780*/  LDG.E.64 R14, desc[UR6][R10.64] ;  /* 0x000000060a0e7981 */ /* 0x000ee8000c1e1b00 */
[----:B------:R-:W2:Y:S04]  /*0790*/  LDG.E.64 R16, desc[UR6][R10.64+0x8] ;  /* 0x000008060a107981 */ /* 0x000ea8000c1e1b00 */
[----:B------:R-:W4:Y:S04]  /*07a0*/  LDG.E.64 R22, desc[UR6][R10.64+0x10] ;  /* 0x000010060a167981 */ /* 0x000f28000c1e1b00 */
[----:B------:R-:W5:Y:S01]  /*07b0*/  LDG.E.64 R28, desc[UR6][R10.64+0x38] ;  /* 0x000038060a1c7981 */ /* 0x000f62000c1e1b00 */
[----:B---3--:R-:W-:-:S03]  /*07c0*/  DFMA R24, R20, R14, R24 ;  /* 0x0000000e1418722b */ /* 0x008fc60000000018 */
[----:B------:R-:W4:Y:S04]  /*07d0*/  LDG.E.64 R14, desc[UR6][R12.64+0x10] ;  /* 0x000010060c0e7981 */ /* 0x000f28000c1e1b00 */
[----:B------:R-:W3:Y:S01]  /*07e0*/  LDG.E.64 R20, desc[UR6][R12.64+0x18] ;  /* 0x000018060c147981 */ /* 0x000ee2000c1e1b00 */
[----:B--2---:R-:W-:-:S03]  /*07f0*/  DFMA R16, R18, R16, R24 ;  /* 0x000000101210722b */ /* 0x004fc60000000018 */
[----:B------:R-:W3:Y:S04]  /*0800*/  LDG.E.64 R18, desc[UR6][R10.64+0x18] ;  /* 0x000018060a127981 */ /* 0x000ee8000c1e1b00 */
[----:B------:R-:W5:Y:S01]  /*0810*/  LDG.E.64 R24, desc[UR6][R12.64+0x38] ;  /* 0x000038060c187981 */ /* 0x000f62000c1e1b00 */
[----:B----4-:R-:W-:-:S03]  /*0820*/  DFMA R22, R14, R22, R16 ;  /* 0x000000160e16722b */ /* 0x010fc60000000010 */
[----:B------:R-:W2:Y:S04]  /*0830*/  LDG.E.64 R16, desc[UR6][R12.64+0x20] ;  /* 0x000020060c107981 */ /* 0x000ea8000c1e1b00 */
[----:B------:R-:W2:Y:S01]  /*0840*/  LDG.E.64 R14, desc[UR6][R10.64+0x20] ;  /* 0x000020060a0e7981 */ /* 0x000ea2000c1e1b00 */
[----:B---3--:R-:W-:-:S03]  /*0850*/  DFMA R18, R20, R18, R22 ;  /* 0x000000121412722b */ /* 0x008fc60000000016 */
[----:B------:R-:W3:Y:S04]  /*0860*/  LDG.E.64 R20, desc[UR6][R12.64+0x28] ;  /* 0x000028060c147981 */ /* 0x000ee8000c1e1b00 */
[----:B------:R-:W3:Y:S01]  /*0870*/  LDG.E.64 R22, desc[UR6][R10.64+0x28] ;  /* 0x000028060a167981 */ /* 0x000ee2000c1e1b00 */
[----:B--2---:R-:W-:-:S03]  /*0880*/  DFMA R14, R16, R14, R18 ;  /* 0x0000000e100e722b */ /* 0x004fc60000000012 */
[----:B------:R-:W2:Y:S04]  /*0890*/  LDG.E.64 R16, desc[UR6][R12.64+0x30] ;  /* 0x000030060c107981 */ /* 0x000ea8000c1e1b00 */
[----:B------:R-:W2:Y:S01]  /*08a0*/  LDG.E.64 R18, desc[UR6][R10.64+0x30] ;  /* 0x000030060a127981 */ /* 0x000ea2000c1e1b00 */
[----:B---3--:R-:W-:Y:S01]  /*08b0*/  DFMA R14, R20, R22, R14 ;  /* 0x00000016140e722b */ /* 0x008fe2000000000e */
[----:B------:R-:W-:-:S07]  /*08c0*/  VIADD R5, R5, 0x8 ;  /* 0x0000000805057836 */ /* 0x000fce0000000000 */
[----:B--2---:R-:W-:-:S08]  /*08d0*/  DFMA R14, R16, R18, R14 ;  /* 0x00000012100e722b */ /* 0x004fd0000000000e */
[----:B-----5:R-:W-:-:S11]  /*08e0*/  DFMA R24, R24, R28, R14 ;  /* 0x0000001c1818722b */ /* 0x020fd6000000000e */
.L_x_10:
        /* <DEDUP_REMOVED lines=16> */
[----:B------:R-:W4:Y:S04]  /*09f0*/  LDG.E.64 R12, desc[UR6][R22.64+0x10] ;  /* 0x00001006160c7981 */ /* 0x000f28000c1e1b00 */
[----:B------:R-:W5:Y:S04]  /*0a00*/  LDG.E.64 R26, desc[UR6][R22.64+0x18] ;  /* 0x00001806161a7981 */ /* 0x000f68000c1e1b00 */
[----:B------:R-:W5:Y:S01]  /*0a10*/  LDG.E.64 R6, desc[UR6][R6.64+0x18] ;  /* 0x0000180606067981 */ /* 0x000f62000c1e1b00 */
[----:B------:R-:W-:Y:S01]  /*0a20*/  VIADD R5, R5, 0x4 ;  /* 0x0000000405057836 */ /* 0x000fe20000000000 */
[----:B---3--:R-:W-:-:S08]  /*0a30*/  DFMA R18, R18, R20, R24 ;  /* 0x000000141212722b */ /* 0x008fd00000000018 */
[----:B--2---:R-:W-:-:S08]  /*0a40*/  DFMA R14, R14, R16, R18 ;  /* 0x000000100e0e722b */ /* 0x004fd00000000012 */
[----:B----4-:R-:W-:-:S08]  /*0a50*/  DFMA R10, R10, R12, R14 ;  /* 0x0000000c0a0a722b */ /* 0x010fd0000000000e */
[----:B-----5:R-:W-:-:S11]  /*0a60*/  DFMA R24, R6, R26, R10 ;  /* 0x0000001a0618722b */ /* 0x020fd6000000000a */
.L_x_11:
[----:B------:R-:W-:Y:S05]  /*0a70*/  @!P1 BRA `(.L_x_7) ;  /* 0x0000000000449947 */ /* 0x000fea0003800000 */
[----:B------:R-:W1:Y:S01]  /*0a80*/  LDC.64 R10, c[0x0][0x3a0] ;  /* 0x0000e800ff0a7b82 */ /* 0x000e620000000a00 */
[----:B------:R-:W2:Y:S01]  /*0a90*/  LDCU UR5, c[0x0][0x3a8] ;  /* 0x00007500ff0577ac */ /* 0x000ea20008000800 */
[----:B------:R-:W-:Y:S01]  /*0aa0*/  IADD3 R13, PT, PT, R0, UR4, R5 ;  /* 0x00000004000d7c10 */ /* 0x000fe2000fffe005 */
[----:B------:R-:W-:Y:S01]  /*0ab0*/  IMAD.MOV R28, RZ, RZ, -R28 ;  /* 0x000000ffff1c7224 */ /* 0x000fe200078e0a1c */
[----:B------:R-:W-:-:S04]  /*0ac0*/  IADD3 R15, PT, PT, R3, R5, RZ ;  /* 0x00000005030f7210 */ /* 0x000fc80007ffe0ff */
[----:B------:R-:W3:Y:S01]  /*0ad0*/  LDC.64 R6, c[0x0][0x3b8] ;  /* 0x0000ee00ff067b82 */ /* 0x000ee20000000a00 */
[----:B--2---:R-:W-:-:S07]  /*0ae0*/  IMAD R13, R2, UR5, R13 ;  /* 0x00000005020d7c24 */ /* 0x004fce000f8e020d */
.L_x_12:
[----:B-1----:R-:W-:-:S04]  /*0af0*/  IMAD.WIDE R2, R13, 0x8, R10 ;  /* 0x000000080d027825 */ /* 0x002fc800078e020a */
[----:B---3--:R-:W-:Y:S02]  /*0b00*/  IMAD.WIDE R4, R15, 0x8, R6 ;  /* 0x000000080f047825 */ /* 0x008fe400078e0206 */
[----:B0-----:R-:W2:Y:S04]  /*0b10*/  LDG.E.64 R2, desc[UR6][R2.64] ;  /* 0x0000000602027981 */ /* 0x001ea8000c1e1b00 */
[----:B------:R-:W2:Y:S01]  /*0b20*/  LDG.E.64 R4, desc[UR6][R4.64] ;  /* 0x0000000604047981 */ /* 0x000ea2000c1e1b00 */
[----:B------:R-:W-:Y:S01]  /*0b30*/  VIADD R28, R28, 0x1 ;  /* 0x000000011c1c7836 */ /* 0x000fe20000000000 */
[----:B------:R-:W-:Y:S01]  /*0b40*/  IADD3 R13, PT, PT, R13, 0x1, RZ ;  /* 0x000000010d0d7810 */ /* 0x000fe20007ffe0ff */
[----:B------:R-:W-:-:S03]  /*0b50*/  VIADD R15, R15, 0x1 ;  /* 0x000000010f0f7836 */ /* 0x000fc60000000000 */
[----:B------:R-:W-:Y:S01]  /*0b60*/  ISETP.NE.AND P0, PT, R28, RZ, PT ;  /* 0x000000ff1c00720c */ /* 0x000fe20003f05270 */
[----:B--2---:R-:W-:-:S12]  /*0b70*/  DFMA R24, R4, R2, R24 ;  /* 0x000000020418722b */ /* 0x004fd80000000018 */
[----:B------:R-:W-:Y:S05]  /*0b80*/  @P0 BRA `(.L_x_12) ;  /* 0xfffffffc00d80947 */ /* 0x000fea000383ffff */
.L_x_7:
[----:B0-----:R-:W-:Y:S01]  /*0b90*/  STG.E.64 desc[UR6][R8.64], R24 ;  /* 0x0000001808007986 */ /* 0x001fe2000c101b06 */
[----:B------:R-:W-:Y:S05]  /*0ba0*/  EXIT ;  /* 0x000000000000794d */ /* 0x000fea0003800000 */
.L_x_13:
        /* <DEDUP_REMOVED lines=13> */
.L_x_15:


//--------------------- .nv.shared.reserved.0     --------------------------
	.section	.nv.shared.reserved.0,"aw",@nobits
	.weak		__nv_reservedSMEM_offset_0_alias
	.size		__nv_reservedSMEM_offset_0_alias, 0, 64
	.other		__nv_reservedSMEM_offset_0_alias,@"STO_CUDA_RESERVED_SHARED STV_DEFAULT"
__nv_reservedSMEM_offset_0_alias:
	.zero		0
	.zero		64


//--------------------- .nv.constant0.lambda_19916 --------------------------
	.section	.nv.constant0.lambda_19916,"a",@progbits
	.sectionflags	@""
	.align	4
.nv.constant0.lambda_19916:
	.zero		984


//--------------------- .nv.constant0.lambda_19779 --------------------------
	.section	.nv.constant0.lambda_19779,"a",@progbits
	.sectionflags	@""
	.align	4
.nv.constant0.lambda_19779:
	.zero		984


//--------------------- SYMBOLS --------------------------

	.type		.nv.reservedSmem.offset0,@object
	.size		.nv.reservedSmem.offset0,0x4
